//
// Generated by NVIDIA NVVM Compiler
//
// Compiler Build ID: CL-36424714
// Cuda compilation tools, release 13.0, V13.0.88
// Based on NVVM 20.0.0
//

.version 9.0
.target sm_100
.address_size 64

	// .globl	_Z14multiplicationPiS_S_iiii

.visible .entry _Z14multiplicationPiS_S_iiii(
	.param .u64 .ptr .align 1 _Z14multiplicationPiS_S_iiii_param_0,
	.param .u64 .ptr .align 1 _Z14multiplicationPiS_S_iiii_param_1,
	.param .u64 .ptr .align 1 _Z14multiplicationPiS_S_iiii_param_2,
	.param .u32 _Z14multiplicationPiS_S_iiii_param_3,
	.param .u32 _Z14multiplicationPiS_S_iiii_param_4,
	.param .u32 _Z14multiplicationPiS_S_iiii_param_5,
	.param .u32 _Z14multiplicationPiS_S_iiii_param_6
)
{
	.reg .pred 	%p<11>;
	.reg .b32 	%r<113>;
	.reg .b64 	%rd<40>;

	ld.param.u64 	%rd5, [_Z14multiplicationPiS_S_iiii_param_0];
	ld.param.u64 	%rd6, [_Z14multiplicationPiS_S_iiii_param_1];
	ld.param.u64 	%rd4, [_Z14multiplicationPiS_S_iiii_param_2];
	ld.param.u32 	%r32, [_Z14multiplicationPiS_S_iiii_param_3];
	ld.param.u32 	%r34, [_Z14multiplicationPiS_S_iiii_param_4];
	ld.param.u32 	%r33, [_Z14multiplicationPiS_S_iiii_param_5];
	cvta.to.global.u64 	%rd1, %rd6;
	cvta.to.global.u64 	%rd2, %rd5;
	mov.u32 	%r35, %tid.x;
	mov.u32 	%r36, %ctaid.x;
	mov.u32 	%r37, %ntid.x;
	mad.lo.s32 	%r38, %r36, %r37, %r35;
	mov.u32 	%r39, %tid.y;
	mov.u32 	%r40, %ctaid.y;
	mov.u32 	%r41, %ntid.y;
	mad.lo.s32 	%r42, %r40, %r41, %r39;
	mad.lo.s32 	%r1, %r34, %r42, %r38;
	mul.lo.s32 	%r43, %r33, %r34;
	setp.ge.s32 	%p1, %r1, %r43;
	@%p1 bra 	$L__BB0_14;
	rem.s32 	%r2, %r1, %r33;
	setp.lt.s32 	%p2, %r32, 1;
	mov.b32 	%r112, 0;
	@%p2 bra 	$L__BB0_13;
	div.s32 	%r47, %r1, %r33;
	mul.lo.s32 	%r3, %r47, %r32;
	and.b32  	%r4, %r32, 7;
	setp.lt.u32 	%p3, %r32, 8;
	mov.b32 	%r107, 0;
	mov.u32 	%r112, %r107;
	@%p3 bra 	$L__BB0_5;
	and.b32  	%r107, %r32, 2147483640;
	neg.s32 	%r101, %r107;
	shl.b32 	%r7, %r33, 3;
	add.s64 	%rd3, %rd2, 16;
	mov.b32 	%r112, 0;
	mul.wide.s32 	%rd11, %r33, 4;
	mov.u32 	%r99, %r3;
	mov.u32 	%r100, %r2;
$L__BB0_4:
	.pragma "nounroll";
	mul.wide.s32 	%rd7, %r99, 4;
	add.s64 	%rd8, %rd3, %rd7;
	ld.global.u32 	%r49, [%rd8+-16];
	mul.wide.s32 	%rd9, %r100, 4;
	add.s64 	%rd10, %rd1, %rd9;
	ld.global.u32 	%r50, [%rd10];
	mad.lo.s32 	%r51, %r50, %r49, %r112;
	ld.global.u32 	%r52, [%rd8+-12];
	add.s64 	%rd12, %rd10, %rd11;
	ld.global.u32 	%r53, [%rd12];
	mad.lo.s32 	%r54, %r53, %r52, %r51;
	ld.global.u32 	%r55, [%rd8+-8];
	add.s64 	%rd13, %rd12, %rd11;
	ld.global.u32 	%r56, [%rd13];
	mad.lo.s32 	%r57, %r56, %r55, %r54;
	ld.global.u32 	%r58, [%rd8+-4];
	add.s64 	%rd14, %rd13, %rd11;
	ld.global.u32 	%r59, [%rd14];
	mad.lo.s32 	%r60, %r59, %r58, %r57;
	ld.global.u32 	%r61, [%rd8];
	add.s64 	%rd15, %rd14, %rd11;
	ld.global.u32 	%r62, [%rd15];
	mad.lo.s32 	%r63, %r62, %r61, %r60;
	ld.global.u32 	%r64, [%rd8+4];
	add.s64 	%rd16, %rd15, %rd11;
	ld.global.u32 	%r65, [%rd16];
	mad.lo.s32 	%r66, %r65, %r64, %r63;
	ld.global.u32 	%r67, [%rd8+8];
	add.s64 	%rd17, %rd16, %rd11;
	ld.global.u32 	%r68, [%rd17];
	mad.lo.s32 	%r69, %r68, %r67, %r66;
	ld.global.u32 	%r70, [%rd8+12];
	add.s64 	%rd18, %rd17, %rd11;
	ld.global.u32 	%r71, [%rd18];
	mad.lo.s32 	%r112, %r71, %r70, %r69;
	add.s32 	%r101, %r101, 8;
	add.s32 	%r100, %r100, %r7;
	add.s32 	%r99, %r99, 8;
	setp.ne.s32 	%p4, %r101, 0;
	@%p4 bra 	$L__BB0_4;
$L__BB0_5:
	setp.eq.s32 	%p5, %r4, 0;
	@%p5 bra 	$L__BB0_13;
	and.b32  	%r19, %r32, 3;
	setp.lt.u32 	%p6, %r4, 4;
	@%p6 bra 	$L__BB0_8;
	add.s32 	%r73, %r107, %r3;
	mul.wide.s32 	%rd19, %r73, 4;
	add.s64 	%rd20, %rd2, %rd19;
	ld.global.u32 	%r74, [%rd20];
	mad.lo.s32 	%r75, %r107, %r33, %r2;
	mul.wide.s32 	%rd21, %r75, 4;
	add.s64 	%rd22, %rd1, %rd21;
	ld.global.u32 	%r76, [%rd22];
	mad.lo.s32 	%r77, %r76, %r74, %r112;
	ld.global.u32 	%r78, [%rd20+4];
	mul.wide.s32 	%rd23, %r33, 4;
	add.s64 	%rd24, %rd22, %rd23;
	ld.global.u32 	%r79, [%rd24];
	mad.lo.s32 	%r80, %r79, %r78, %r77;
	ld.global.u32 	%r81, [%rd20+8];
	add.s64 	%rd25, %rd24, %rd23;
	ld.global.u32 	%r82, [%rd25];
	mad.lo.s32 	%r83, %r82, %r81, %r80;
	ld.global.u32 	%r84, [%rd20+12];
	add.s64 	%rd26, %rd25, %rd23;
	ld.global.u32 	%r85, [%rd26];
	mad.lo.s32 	%r112, %r85, %r84, %r83;
	add.s32 	%r107, %r107, 4;
$L__BB0_8:
	setp.eq.s32 	%p7, %r19, 0;
	@%p7 bra 	$L__BB0_13;
	setp.eq.s32 	%p8, %r19, 1;
	@%p8 bra 	$L__BB0_11;
	add.s32 	%r87, %r107, %r3;
	mul.wide.s32 	%rd27, %r87, 4;
	add.s64 	%rd28, %rd2, %rd27;
	ld.global.u32 	%r88, [%rd28];
	mad.lo.s32 	%r89, %r107, %r33, %r2;
	mul.wide.s32 	%rd29, %r89, 4;
	add.s64 	%rd30, %rd1, %rd29;
	ld.global.u32 	%r90, [%rd30];
	mad.lo.s32 	%r91, %r90, %r88, %r112;
	ld.global.u32 	%r92, [%rd28+4];
	mul.wide.s32 	%rd31, %r33, 4;
	add.s64 	%rd32, %rd30, %rd31;
	ld.global.u32 	%r93, [%rd32];
	mad.lo.s32 	%r112, %r93, %r92, %r91;
	add.s32 	%r107, %r107, 2;
$L__BB0_11:
	and.b32  	%r94, %r32, 1;
	setp.eq.b32 	%p9, %r94, 1;
	not.pred 	%p10, %p9;
	@%p10 bra 	$L__BB0_13;
	add.s32 	%r95, %r107, %r3;
	mul.wide.s32 	%rd33, %r95, 4;
	add.s64 	%rd34, %rd2, %rd33;
	ld.global.u32 	%r96, [%rd34];
	mad.lo.s32 	%r97, %r107, %r33, %r2;
	mul.wide.s32 	%rd35, %r97, 4;
	add.s64 	%rd36, %rd1, %rd35;
	ld.global.u32 	%r98, [%rd36];
	mad.lo.s32 	%r112, %r98, %r96, %r112;
$L__BB0_13:
	cvta.to.global.u64 	%rd37, %rd4;
	mul.wide.s32 	%rd38, %r1, 4;
	add.s64 	%rd39, %rd37, %rd38;
	st.global.u32 	[%rd39], %r112;
$L__BB0_14:
	ret;

}


// ===== COMPILED SASS (sm_100) =====

	.target	sm_100

	.elftype	@"ET_EXEC"


//--------------------- .note.nv.tkinfo           --------------------------
	.section	.note.nv.tkinfo,"",@"SHT_NOTE"
	.sectionflags	@"SHF_NOTE_NV_TKINFO"
	.tkinfo
        /*0018*/ 	.word	0x00000002
        /*0030*/ 	.string	""
        /*0030*/ 	.string	"ptxas"
        /*0030*/ 	.string	"Cuda compilation tools, release 13.0, V13.0.88"
        /*0030*/ 	.string	"Build cuda_13.0.r13.0/compiler.36424714_0"
        /*0030*/ 	.string	"-arch sm_100 -m 64 "



//--------------------- .note.nv.cuinfo           --------------------------
	.section	.note.nv.cuinfo,"",@"SHT_NOTE"
	.sectionflags	@"SHF_NOTE_NV_CUINFO"
        /*0018*/ 	.short	0x0002
        /*001a*/ 	.short	0x0064
        /*001c*/ 	.short	0x0082
	.zero		2


//--------------------- .nv.info                  --------------------------
	.section	.nv.info,"",@"SHT_CUDA_INFO"
	.align	4


	//----- nvinfo : EIATTR_REGCOUNT
	.align		4
        /*0000*/ 	.byte	0x04, 0x2f
        /*0002*/ 	.short	(.L_1 - .L_0)
	.align		4
.L_0:
        /*0004*/ 	.word	index@(_Z14multiplicationPiS_S_iiii)
        /*0008*/ 	.word	0x00000020


	//----- nvinfo : EIATTR_FRAME_SIZE
	.align		4
.L_1:
        /*000c*/ 	.byte	0x04, 0x11
        /*000e*/ 	.short	(.L_3 - .L_2)
	.align		4
.L_2:
        /*0010*/ 	.word	index@(_Z14multiplicationPiS_S_iiii)
        /*0014*/ 	.word	0x00000000


	//----- nvinfo : EIATTR_MIN_STACK_SIZE
	.align		4
.L_3:
        /*0018*/ 	.byte	0x04, 0x12
        /*001a*/ 	.short	(.L_5 - .L_4)
	.align		4
.L_4:
        /*001c*/ 	.word	index@(_Z14multiplicationPiS_S_iiii)
        /*0020*/ 	.word	0x00000000
.L_5:


//--------------------- .nv.compat                --------------------------
	.section	.nv.compat,"",@"SHT_CUDA_COMPAT_INFO"
	.align	4
        /*0000*/ 	.byte	0x02, 0x09, 0x00, 0x00, 0x02, 0x02, 0x01, 0x00, 0x02, 0x05, 0x05, 0x00, 0x03, 0x07, 0x01, 0x01
        /*0010*/ 	.byte	0x02, 0x03, 0x00, 0x00, 0x02, 0x06, 0x01, 0x00, 0x04, 0x0b, 0x08, 0x00, 0x09, 0x00, 0x00, 0x00
        /*0020*/ 	.byte	0x00, 0x00, 0x00, 0x00


//--------------------- .nv.info._Z14multiplicationPiS_S_iiii --------------------------
	.section	.nv.info._Z14multiplicationPiS_S_iiii,"",@"SHT_CUDA_INFO"
	.sectionflags	@""
	.align	4


	//----- nvinfo : EIATTR_CUDA_API_VERSION
	.align		4
        /*0000*/ 	.byte	0x04, 0x37
        /*0002*/ 	.short	(.L_7 - .L_6)
.L_6:
        /*0004*/ 	.word	0x00000082


	//----- nvinfo : EIATTR_KPARAM_INFO
	.align		4
.L_7:
        /*0008*/ 	.byte	0x04, 0x17
        /*000a*/ 	.short	(.L_9 - .L_8)
.L_8:
        /*000c*/ 	.word	0x00000000
        /*0010*/ 	.short	0x0006
        /*0012*/ 	.short	0x0024
        /*0014*/ 	.byte	0x00, 0xf0, 0x11, 0x00


	//----- nvinfo : EIATTR_KPARAM_INFO
	.align		4
.L_9:
        /*0018*/ 	.byte	0x04, 0x17
        /*001a*/ 	.short	(.L_11 - .L_10)
.L_10:
        /*001c*/ 	.word	0x00000000
        /*0020*/ 	.short	0x0005
        /*0022*/ 	.short	0x0020
        /*0024*/ 	.byte	0x00, 0xf0, 0x11, 0x00


	//----- nvinfo : EIATTR_KPARAM_INFO
	.align		4
.L_11:
        /*0028*/ 	.byte	0x04, 0x17
        /*002a*/ 	.short	(.L_13 - .L_12)
.L_12:
        /*002c*/ 	.word	0x00000000
        /*0030*/ 	.short	0x0004
        /*0032*/ 	.short	0x001c
        /*0034*/ 	.byte	0x00, 0xf0, 0x11, 0x00


	//----- nvinfo : EIATTR_KPARAM_INFO
	.align		4
.L_13:
        /*0038*/ 	.byte	0x04, 0x17
        /*003a*/ 	.short	(.L_15 - .L_14)
.L_14:
        /*003c*/ 	.word	0x00000000
        /*0040*/ 	.short	0x0003
        /*0042*/ 	.short	0x0018
        /*0044*/ 	.byte	0x00, 0xf0, 0x11, 0x00


	//----- nvinfo : EIATTR_KPARAM_INFO
	.align		4
.L_15:
        /*0048*/ 	.byte	0x04, 0x17
        /*004a*/ 	.short	(.L_17 - .L_16)
.L_16:
        /*004c*/ 	.word	0x00000000
        /*0050*/ 	.short	0x0002
        /*0052*/ 	.short	0x0010
        /*0054*/ 	.byte	0x00, 0xf5, 0x21, 0x00


	//----- nvinfo : EIATTR_KPARAM_INFO
	.align		4
.L_17:
        /*0058*/ 	.byte	0x04, 0x17
        /*005a*/ 	.short	(.L_19 - .L_18)
.L_18:
        /*005c*/ 	.word	0x00000000
        /*0060*/ 	.short	0x0001
        /*0062*/ 	.short	0x0008
        /*0064*/ 	.byte	0x00, 0xf5, 0x21, 0x00


	//----- nvinfo : EIATTR_KPARAM_INFO
	.align		4
.L_19:
        /*0068*/ 	.byte	0x04, 0x17
        /*006a*/ 	.short	(.L_21 - .L_20)
.L_20:
        /*006c*/ 	.word	0x00000000
        /*0070*/ 	.short	0x0000
        /*0072*/ 	.short	0x0000
        /*0074*/ 	.byte	0x00, 0xf5, 0x21, 0x00


	//----- nvinfo : EIATTR_SPARSE_MMA_MASK
	.align		4
.L_21:
        /*0078*/ 	.byte	0x03, 0x50
        /*007a*/ 	.short	0x0000


	//----- nvinfo : EIATTR_MAXREG_COUNT
	.align		4
        /*007c*/ 	.byte	0x03, 0x1b
        /*007e*/ 	.short	0x00ff


	//----- nvinfo : EIATTR_MERCURY_ISA_VERSION
	.align		4
        /*0080*/ 	.byte	0x03, 0x5f
        /*0082*/ 	.short	0x0101


	//----- nvinfo : EIATTR_VRC_CTA_INIT_COUNT
	.align		4
        /*0084*/ 	.byte	0x02, 0x4a
	.zero		1
	.zero		1


	//----- nvinfo : EIATTR_EXIT_INSTR_OFFSETS
	.align		4
        /*0088*/ 	.byte	0x04, 0x1c
        /*008a*/ 	.short	(.L_23 - .L_22)


	//   ....[0]....
.L_22:
        /*008c*/ 	.word	0x000000e0


	//   ....[1]....
        /*0090*/ 	.word	0x00000a30


	//----- nvinfo : EIATTR_CBANK_PARAM_SIZE
	.align		4
.L_23:
        /*0094*/ 	.byte	0x03, 0x19
        /*0096*/ 	.short	0x0028


	//----- nvinfo : EIATTR_PARAM_CBANK
	.align		4
        /*0098*/ 	.byte	0x04, 0x0a
        /*009a*/ 	.short	(.L_25 - .L_24)
	.align		4
.L_24:
        /*009c*/ 	.word	index@(.nv.constant0._Z14multiplicationPiS_S_iiii)
        /*00a0*/ 	.short	0x0380
        /*00a2*/ 	.short	0x0028


	//----- nvinfo : EIATTR_SW_WAR
	.align		4
.L_25:
        /*00a4*/ 	.byte	0x04, 0x36
        /*00a6*/ 	.short	(.L_27 - .L_26)
.L_26:
        /*00a8*/ 	.word	0x00000008
.L_27:


//--------------------- .nv.callgraph             --------------------------
	.section	.nv.callgraph,"",@"SHT_CUDA_CALLGRAPH"
	.align	4
	.sectionentsize	8
	.align		4
        /*0000*/ 	.word	0x00000000
	.align		4
        /*0004*/ 	.word	0xffffffff
	.align		4
        /*0008*/ 	.word	0x00000000
	.align		4
        /*000c*/ 	.word	0xfffffffe
	.align		4
        /*0010*/ 	.word	0x00000000
	.align		4
        /*0014*/ 	.word	0xfffffffd
	.align		4
        /*0018*/ 	.word	0x00000000
	.align		4
        /*001c*/ 	.word	0xfffffffc


//--------------------- .text._Z14multiplicationPiS_S_iiii --------------------------
	.section	.text._Z14multiplicationPiS_S_iiii,"ax",@progbits
	.align	128
        .global         _Z14multiplicationPiS_S_iiii
        .type           _Z14multiplicationPiS_S_iiii,@function
        .size           _Z14multiplicationPiS_S_iiii,(.L_x_5 - _Z14multiplicationPiS_S_iiii)
        .other          _Z14multiplicationPiS_S_iiii,@"STO_CUDA_ENTRY STV_DEFAULT"
_Z14multiplicationPiS_S_iiii:
.text._Z14multiplicationPiS_S_iiii:
[----:B------:R-:W-:Y:S01]  /*0000*/  LDC R1, c[0x0][0x37c] ;  /* 0x0000df00ff017b82 */ /* 0x000fe20000000800 */
[----:B------:R-:W0:Y:S07]  /*0010*/  S2R R0, SR_TID.X ;  /* 0x0000000000007919 */ /* 0x000e2e0000002100 */
[----:B------:R-:W0:Y:S01]  /*0020*/  S2UR UR4, SR_CTAID.X ;  /* 0x00000000000479c3 */ /* 0x000e220000002500 */
[----:B------:R-:W1:Y:S01]  /*0030*/  LDCU UR6, c[0x0][0x39c] ;  /* 0x00007380ff0677ac */ /* 0x000e620008000800 */
[----:B------:R-:W2:Y:S06]  /*0040*/  S2R R2, SR_TID.Y ;  /* 0x0000000000027919 */ /* 0x000eac0000002200 */
[----:B------:R-:W0:Y:S08]  /*0050*/  LDC R3, c[0x0][0x360] ;  /* 0x0000d800ff037b82 */ /* 0x000e300000000800 */
[----:B------:R-:W2:Y:S08]  /*0060*/  S2UR UR5, SR_CTAID.Y ;  /* 0x00000000000579c3 */ /* 0x000eb00000002600 */
[----:B------:R-:W2:Y:S08]  /*0070*/  LDC R5, c[0x0][0x364] ;  /* 0x0000d900ff057b82 */ /* 0x000eb00000000800 */
[----:B------:R-:W3:Y:S01]  /*0080*/  LDC R15, c[0x0][0x3a0] ;  /* 0x0000e800ff0f7b82 */ /* 0x000ee20000000800 */
[----:B0-----:R-:W-:-:S02]  /*0090*/  IMAD R0, R3, UR4, R0 ;  /* 0x0000000403007c24 */ /* 0x001fc4000f8e0200 */
[----:B--2---:R-:W-:-:S04]  /*00a0*/  IMAD R3, R5, UR5, R2 ;  /* 0x0000000505037c24 */ /* 0x004fc8000f8e0202 */
[----:B-1----:R-:W-:Y:S02]  /*00b0*/  IMAD R0, R3, UR6, R0 ;  /* 0x0000000603007c24 */ /* 0x002fe4000f8e0200 */
[----:B---3--:R-:W-:-:S05]  /*00c0*/  IMAD R5, R15, UR6, RZ ;  /* 0x000000060f057c24 */ /* 0x008fca000f8e02ff */
[----:B------:R-:W-:-:S13]  /*00d0*/  ISETP.GE.AND P0, PT, R0, R5, PT ;  /* 0x000000050000720c */ /* 0x000fda0003f06270 */
[----:B------:R-:W-:Y:S05]  /*00e0*/  @P0 EXIT ;  /* 0x000000000000094d */ /* 0x000fea0003800000 */
[----:B------:R-:W-:Y:S01]  /*00f0*/  IABS R7, R15 ;  /* 0x0000000f00077213 */ /* 0x000fe20000000000 */
[----:B------:R-:W0:Y:S01]  /*0100*/  LDC R14, c[0x0][0x398] ;  /* 0x0000e600ff0e7b82 */ /* 0x000e220000000800 */
[----:B------:R-:W-:Y:S01]  /*0110*/  ISETP.GE.AND P2, PT, R0, RZ, PT ;  /* 0x000000ff0000720c */ /* 0x000fe20003f46270 */
[----:B------:R-:W1:Y:S01]  /*0120*/  LDCU.64 UR6, c[0x0][0x358] ;  /* 0x00006b00ff0677ac */ /* 0x000e620008000a00 */
[----:B------:R-:W2:Y:S01]  /*0130*/  I2F.RP R4, R7 ;  /* 0x0000000700047306 */ /* 0x000ea20000209400 */
[----:B------:R-:W-:-:S07]  /*0140*/  MOV R25, RZ ;  /* 0x000000ff00197202 */ /* 0x000fce0000000f00 */
[----:B--2---:R-:W2:Y:S01]  /*0150*/  MUFU.RCP R4, R4 ;  /* 0x0000000400047308 */ /* 0x004ea20000001000 */
[----:B0-----:R-:W-:Y:S02]  /*0160*/  ISETP.GE.AND P3, PT, R14, 0x1, PT ;  /* 0x000000010e00780c */ /* 0x001fe40003f66270 */
[----:B--2---:R-:W-:-:S05]  /*0170*/  IADD3 R2, PT, PT, R4, 0xffffffe, RZ ;  /* 0x0ffffffe04027810 */ /* 0x004fca0007ffe0ff */
[----:B------:R0:W2:Y:S02]  /*0180*/  F2I.FTZ.U32.TRUNC.NTZ R3, R2 ;  /* 0x0000000200037305 */ /* 0x0000a4000021f000 */
[----:B0-----:R-:W-:Y:S01]  /*0190*/  HFMA2 R2, -RZ, RZ, 0, 0 ;  /* 0x00000000ff027431 */ /* 0x001fe200000001ff */
[----:B--2---:R-:W-:-:S05]  /*01a0*/  IADD3 R6, PT, PT, RZ, -R3, RZ ;  /* 0x80000003ff067210 */ /* 0x004fca0007ffe0ff */
[----:B------:R-:W-:Y:S01]  /*01b0*/  IMAD R5, R6, R7, RZ ;  /* 0x0000000706057224 */ /* 0x000fe200078e02ff */
[----:B------:R-:W-:-:S03]  /*01c0*/  IABS R6, R0 ;  /* 0x0000000000067213 */ /* 0x000fc60000000000 */
[----:B------:R-:W-:-:S06]  /*01d0*/  IMAD.HI.U32 R3, R3, R5, R2 ;  /* 0x0000000503037227 */ /* 0x000fcc00078e0002 */
[----:B------:R-:W-:-:S05]  /*01e0*/  IMAD.HI.U32 R3, R3, R6, RZ ;  /* 0x0000000603037227 */ /* 0x000fca00078e00ff */
[----:B------:R-:W-:-:S05]  /*01f0*/  IADD3 R4, PT, PT, -R3, RZ, RZ ;  /* 0x000000ff03047210 */ /* 0x000fca0007ffe1ff */
[----:B------:R-:W-:-:S05]  /*0200*/  IMAD R4, R7, R4, R6 ;  /* 0x0000000407047224 */ /* 0x000fca00078e0206 */
[----:B------:R-:W-:-:S13]  /*0210*/  ISETP.GT.U32.AND P0, PT, R7, R4, PT ;  /* 0x000000040700720c */ /* 0x000fda0003f04070 */
[----:B------:R-:W-:-:S04]  /*0220*/  @!P0 IADD3 R4, PT, PT, R4, -R7, RZ ;  /* 0x8000000704048210 */ /* 0x000fc80007ffe0ff */
[----:B------:R-:W-:Y:S02]  /*0230*/  ISETP.GT.U32.AND P1, PT, R7, R4, PT ;  /* 0x000000040700720c */ /* 0x000fe40003f24070 */
[----:B------:R-:W-:-:S04]  /*0240*/  IADD3 R5, PT, PT, R4, -R7, RZ ;  /* 0x8000000704057210 */ /* 0x000fc80007ffe0ff */
[----:B------:R-:W-:-:S04]  /*0250*/  SEL R5, R5, R4, !P1 ;  /* 0x0000000405057207 */ /* 0x000fc80004800000 */
[----:B------:R-:W-:Y:S01]  /*0260*/  @!P2 IADD3 R5, PT, PT, -R5, RZ, RZ ;  /* 0x000000ff0505a210 */ /* 0x000fe20007ffe1ff */
[----:B-1----:R-:W-:Y:S06]  /*0270*/  @!P3 BRA `(.L_x_0) ;  /* 0x0000000400e0b947 */ /* 0x002fec0003800000 */
[----:B------:R-:W-:Y:S01]  /*0280*/  ISETP.GE.U32.AND P1, PT, R4, R7, PT ;  /* 0x000000070400720c */ /* 0x000fe20003f26070 */
[----:B------:R-:W-:Y:S01]  /*0290*/  @!P0 VIADD R3, R3, 0x1 ;  /* 0x0000000103038836 */ /* 0x000fe20000000000 */
[-C--:B------:R-:W-:Y:S02]  /*02a0*/  LOP3.LUT R2, R0, R15.reuse, RZ, 0x3c, !PT ;  /* 0x0000000f00027212 */ /* 0x080fe400078e3cff */
[----:B------:R-:W-:Y:S02]  /*02b0*/  ISETP.NE.AND P0, PT, R15, RZ, PT ;  /* 0x000000ff0f00720c */ /* 0x000fe40003f05270 */
[----:B------:R-:W-:Y:S02]  /*02c0*/  ISETP.GE.AND P2, PT, R2, RZ, PT ;  /* 0x000000ff0200720c */ /* 0x000fe40003f46270 */
[----:B------:R-:W-:Y:S02]  /*02d0*/  LOP3.LUT R18, RZ, R15, RZ, 0x33, !PT ;  /* 0x0000000fff127212 */ /* 0x000fe400078e33ff */
[----:B------:R-:W-:-:S02]  /*02e0*/  LOP3.LUT R26, R14, 0x7, RZ, 0xc0, !PT ;  /* 0x000000070e1a7812 */ /* 0x000fc400078ec0ff */
[----:B------:R-:W-:Y:S02]  /*02f0*/  MOV R17, RZ ;  /* 0x000000ff00117202 */ /* 0x000fe40000000f00 */
[----:B------:R-:W-:Y:S02]  /*0300*/  @P1 IADD3 R3, PT, PT, R3, 0x1, RZ ;  /* 0x0000000103031810 */ /* 0x000fe40007ffe0ff */
[----:B------:R-:W-:Y:S02]  /*0310*/  ISETP.GE.U32.AND P1, PT, R14, 0x8, PT ;  /* 0x000000080e00780c */ /* 0x000fe40003f26070 */
[----:B------:R-:W-:Y:S02]  /*0320*/  MOV R25, RZ ;  /* 0x000000ff00197202 */ /* 0x000fe40000000f00 */
[----:B------:R-:W-:Y:S02]  /*0330*/  @!P2 IADD3 R3, PT, PT, -R3, RZ, RZ ;  /* 0x000000ff0303a210 */ /* 0x000fe40007ffe1ff */
[----:B------:R-:W-:-:S02]  /*0340*/  ISETP.NE.AND P2, PT, R26, RZ, PT ;  /* 0x000000ff1a00720c */ /* 0x000fc40003f45270 */
[C---:B------:R-:W-:Y:S02]  /*0350*/  SEL R3, R18.reuse, R3, !P0 ;  /* 0x0000000312037207 */ /* 0x040fe40004000000 */
[----:B------:R-:W-:-:S03]  /*0360*/  SEL R18, R18, R5, !P0 ;  /* 0x0000000512127207 */ /* 0x000fc60004000000 */
[----:B------:R-:W-:Y:S01]  /*0370*/  IMAD R20, R3, R14, RZ ;  /* 0x0000000e03147224 */ /* 0x000fe200078e02ff */
[----:B------:R-:W-:Y:S06]  /*0380*/  @!P1 BRA `(.L_x_1) ;  /* 0x0000000000c49947 */ /* 0x000fec0003800000 */
[----:B------:R-:W0:Y:S01]  /*0390*/  LDCU.64 UR4, c[0x0][0x380] ;  /* 0x00007000ff0477ac */ /* 0x000e220008000a00 */
[----:B------:R-:W-:Y:S01]  /*03a0*/  LOP3.LUT R17, R14, 0x7ffffff8, RZ, 0xc0, !PT ;  /* 0x7ffffff80e117812 */ /* 0x000fe200078ec0ff */
[----:B------:R-:W-:Y:S02]  /*03b0*/  HFMA2 R25, -RZ, RZ, 0, 0 ;  /* 0x00000000ff197431 */ /* 0x000fe400000001ff */
[----:B------:R-:W-:Y:S01]  /*03c0*/  IMAD.MOV.U32 R16, RZ, RZ, R20 ;  /* 0x000000ffff107224 */ /* 0x000fe200078e0014 */
[----:B------:R-:W-:Y:S02]  /*03d0*/  MOV R22, R18 ;  /* 0x0000001200167202 */ /* 0x000fe40000000f00 */
[----:B------:R-:W-:Y:S01]  /*03e0*/  IADD3 R19, PT, PT, -R17, RZ, RZ ;  /* 0x000000ff11137210 */ /* 0x000fe20007ffe1ff */
[----:B0-----:R-:W-:-:S04]  /*03f0*/  UIADD3 UR4, UP0, UPT, UR4, 0x10, URZ ;  /* 0x0000001004047890 */ /* 0x001fc8000ff1e0ff */
[----:B------:R-:W-:-:S12]  /*0400*/  UIADD3.X UR5, UPT, UPT, URZ, UR5, URZ, UP0, !UPT ;  /* 0x00000005ff057290 */ /* 0x000fd800087fe4ff */
.L_x_2:
[----:B------:R-:W0:Y:S01]  /*0410*/  LDC.64 R12, c[0x0][0x388] ;  /* 0x0000e200ff0c7b82 */ /* 0x000e220000000a00 */
[----:B------:R-:W-:Y:S02]  /*0420*/  MOV R2, UR4 ;  /* 0x0000000400027c02 */ /* 0x000fe40008000f00 */
[----:B------:R-:W-:-:S03]  /*0430*/  MOV R3, UR5 ;  /* 0x0000000500037c02 */ /* 0x000fc60008000f00 */
[----:B------:R-:W-:-:S05]  /*0440*/  IMAD.WIDE R2, R16, 0x4, R2 ;  /* 0x0000000410027825 */ /* 0x000fca00078e0202 */
[----:B------:R-:W2:Y:S04]  /*0450*/  LDG.E R21, desc[UR6][R2.64+-0x10] ;  /* 0xfffff00602157981 */ /* 0x000ea8000c1e1900 */
[----:B------:R-:W3:Y:S04]  /*0460*/  LDG.E R23, desc[UR6][R2.64+-0xc] ;  /* 0xfffff40602177981 */ /* 0x000ee8000c1e1900 */
[----:B------:R-:W4:Y:S01]  /*0470*/  LDG.E R28, desc[UR6][R2.64+-0x8] ;  /* 0xfffff806021c7981 */ /* 0x000f22000c1e1900 */
[----:B0-----:R-:W-:-:S05]  /*0480*/  IMAD.WIDE R12, R22, 0x4, R12 ;  /* 0x00000004160c7825 */ /* 0x001fca00078e020c */
[----:B------:R0:W2:Y:S01]  /*0490*/  LDG.E R24, desc[UR6][R12.64] ;  /* 0x000000060c187981 */ /* 0x0000a2000c1e1900 */
[----:B------:R-:W-:-:S04]  /*04a0*/  IMAD.WIDE R10, R15, 0x4, R12 ;  /* 0x000000040f0a7825 */ /* 0x000fc800078e020c */
[C---:B------:R-:W-:Y:S02]  /*04b0*/  IMAD.WIDE R4, R15.reuse, 0x4, R10 ;  /* 0x000000040f047825 */ /* 0x040fe400078e020a */
[----:B------:R-:W3:Y:S02]  /*04c0*/  LDG.E R10, desc[UR6][R10.64] ;  /* 0x000000060a0a7981 */ /* 0x000ee4000c1e1900 */
[C---:B------:R-:W-:Y:S02]  /*04d0*/  IMAD.WIDE R6, R15.reuse, 0x4, R4 ;  /* 0x000000040f067825 */ /* 0x040fe400078e0204 */
[----:B------:R1:W4:Y:S02]  /*04e0*/  LDG.E R27, desc[UR6][R4.64] ;  /* 0x00000006041b7981 */ /* 0x000324000c1e1900 */
[C---:B------:R-:W-:Y:S02]  /*04f0*/  IMAD.WIDE R8, R15.reuse, 0x4, R6 ;  /* 0x000000040f087825 */ /* 0x040fe400078e0206 */
[----:B------:R-:W5:Y:S02]  /*0500*/  LDG.E R6, desc[UR6][R6.64] ;  /* 0x0000000606067981 */ /* 0x000f64000c1e1900 */
[----:B0-----:R-:W-:-:S02]  /*0510*/  IMAD.WIDE R12, R15, 0x4, R8 ;  /* 0x000000040f0c7825 */ /* 0x001fc400078e0208 */
[----:B------:R-:W5:Y:S04]  /*0520*/  LDG.E R29, desc[UR6][R8.64] ;  /* 0x00000006081d7981 */ /* 0x000f68000c1e1900 */
[----:B------:R-:W5:Y:S04]  /*0530*/  LDG.E R11, desc[UR6][R12.64] ;  /* 0x000000060c0b7981 */ /* 0x000f68000c1e1900 */
[----:B------:R-:W5:Y:S04]  /*0540*/  LDG.E R7, desc[UR6][R2.64+-0x4] ;  /* 0xfffffc0602077981 */ /* 0x000f68000c1e1900 */
[----:B------:R-:W5:Y:S04]  /*0550*/  LDG.E R8, desc[UR6][R2.64] ;  /* 0x0000000602087981 */ /* 0x000f68000c1e1900 */
[----:B------:R-:W5:Y:S01]  /*0560*/  LDG.E R9, desc[UR6][R2.64+0x8] ;  /* 0x0000080602097981 */ /* 0x000f62000c1e1900 */
[----:B--2---:R-:W-:-:S02]  /*0570*/  IMAD R21, R21, R24, R25 ;  /* 0x0000001815157224 */ /* 0x004fc400078e0219 */
[C---:B------:R-:W-:Y:S02]  /*0580*/  IMAD.WIDE R24, R15.reuse, 0x4, R12 ;  /* 0x000000040f187825 */ /* 0x040fe400078e020c */
[----:B------:R-:W2:Y:S02]  /*0590*/  LDG.E R12, desc[UR6][R2.64+0x4] ;  /* 0x00000406020c7981 */ /* 0x000ea4000c1e1900 */
[----:B-1----:R-:W-:Y:S02]  /*05a0*/  IMAD.WIDE R4, R15, 0x4, R24 ;  /* 0x000000040f047825 */ /* 0x002fe400078e0218 */
[----:B------:R0:W2:Y:S04]  /*05b0*/  LDG.E R13, desc[UR6][R2.64+0xc] ;  /* 0x00000c06020d7981 */ /* 0x0000a8000c1e1900 */
[----:B------:R-:W2:Y:S04]  /*05c0*/  LDG.E R4, desc[UR6][R4.64] ;  /* 0x0000000604047981 */ /* 0x000ea8000c1e1900 */
[----:B------:R-:W0:Y:S01]  /*05d0*/  LDG.E R2, desc[UR6][R24.64] ;  /* 0x0000000618027981 */ /* 0x000e22000c1e1900 */
[----:B---3--:R-:W-:Y:S01]  /*05e0*/  IMAD R10, R23, R10, R21 ;  /* 0x0000000a170a7224 */ /* 0x008fe200078e0215 */
[----:B------:R-:W-:-:S03]  /*05f0*/  IADD3 R19, PT, PT, R19, 0x8, RZ ;  /* 0x0000000813137810 */ /* 0x000fc60007ffe0ff */
[----:B----4-:R-:W-:Y:S01]  /*0600*/  IMAD R10, R28, R27, R10 ;  /* 0x0000001b1c0a7224 */ /* 0x010fe200078e020a */
[----:B------:R-:W-:-:S03]  /*0610*/  ISETP.NE.AND P0, PT, R19, RZ, PT ;  /* 0x000000ff1300720c */ /* 0x000fc60003f05270 */
[----:B-----5:R-:W-:-:S04]  /*0620*/  IMAD R6, R7, R6, R10 ;  /* 0x0000000607067224 */ /* 0x020fc800078e020a */
[----:B------:R-:W-:Y:S01]  /*0630*/  IMAD R6, R8, R29, R6 ;  /* 0x0000001d08067224 */ /* 0x000fe200078e0206 */
[----:B------:R-:W-:Y:S01]  /*0640*/  IADD3 R16, PT, PT, R16, 0x8, RZ ;  /* 0x0000000810107810 */ /* 0x000fe20007ffe0ff */
[----:B------:R-:W-:Y:S02]  /*0650*/  IMAD R22, R15, 0x8, R22 ;  /* 0x000000080f167824 */ /* 0x000fe400078e0216 */
[----:B--2---:R-:W-:-:S04]  /*0660*/  IMAD R6, R12, R11, R6 ;  /* 0x0000000b0c067224 */ /* 0x004fc800078e0206 */
[----:B0-----:R-:W-:-:S04]  /*0670*/  IMAD R2, R9, R2, R6 ;  /* 0x0000000209027224 */ /* 0x001fc800078e0206 */
[----:B------:R-:W-:Y:S01]  /*0680*/  IMAD R25, R13, R4, R2 ;  /* 0x000000040d197224 */ /* 0x000fe200078e0202 */
[----:B------:R-:W-:Y:S06]  /*0690*/  @P0 BRA `(.L_x_2) ;  /* 0xfffffffc005c0947 */ /* 0x000fec000383ffff */
.L_x_1:
[----:B------:R-:W-:Y:S05]  /*06a0*/  @!P2 BRA `(.L_x_0) ;  /* 0x0000000000d4a947 */ /* 0x000fea0003800000 */
[----:B------:R-:W-:Y:S02]  /*06b0*/  ISETP.GE.U32.AND P0, PT, R26, 0x4, PT ;  /* 0x000000041a00780c */ /* 0x000fe40003f06070 */
[----:B------:R-:W-:-:S04]  /*06c0*/  LOP3.LUT R13, R14, 0x3, RZ, 0xc0, !PT ;  /* 0x000000030e0d7812 */ /* 0x000fc800078ec0ff */
[----:B------:R-:W-:-:S07]  /*06d0*/  ISETP.NE.AND P1, PT, R13, RZ, PT ;  /* 0x000000ff0d00720c */ /* 0x000fce0003f25270 */
[----:B------:R-:W-:Y:S06]  /*06e0*/  @!P0 BRA `(.L_x_3) ;  /* 0x0000000000588947 */ /* 0x000fec0003800000 */
[----:B------:R-:W0:Y:S01]  /*06f0*/  LDC.64 R8, c[0x0][0x388] ;  /* 0x0000e200ff087b82 */ /* 0x000e220000000a00 */
[----:B------:R-:W-:Y:S01]  /*0700*/  IMAD R7, R17, R15, R18 ;  /* 0x0000000f11077224 */ /* 0x000fe200078e0212 */
[----:B------:R-:W-:-:S06]  /*0710*/  IADD3 R5, PT, PT, R20, R17, RZ ;  /* 0x0000001114057210 */ /* 0x000fcc0007ffe0ff */
[----:B------:R-:W1:Y:S01]  /*0720*/  LDC.64 R2, c[0x0][0x380] ;  /* 0x0000e000ff027b82 */ /* 0x000e620000000a00 */
[----:B0-----:R-:W-:-:S04]  /*0730*/  IMAD.WIDE R8, R7, 0x4, R8 ;  /* 0x0000000407087825 */ /* 0x001fc800078e0208 */
[----:B------:R-:W-:Y:S02]  /*0740*/  IMAD.WIDE R10, R15, 0x4, R8 ;  /* 0x000000040f0a7825 */ /* 0x000fe400078e0208 */
[----:B------:R-:W2:Y:S02]  /*0750*/  LDG.E R8, desc[UR6][R8.64] ;  /* 0x0000000608087981 */ /* 0x000ea4000c1e1900 */
[----:B-1----:R-:W-:-:S04]  /*0760*/  IMAD.WIDE R2, R5, 0x4, R2 ;  /* 0x0000000405027825 */ /* 0x002fc800078e0202 */
[C---:B------:R-:W-:Y:S01]  /*0770*/  IMAD.WIDE R4, R15.reuse, 0x4, R10 ;  /* 0x000000040f047825 */ /* 0x040fe200078e020a */
[----:B------:R-:W2:Y:S04]  /*0780*/  LDG.E R12, desc[UR6][R2.64] ;  /* 0x00000006020c7981 */ /* 0x000ea8000c1e1900 */
[----:B------:R-:W3:Y:S01]  /*0790*/  LDG.E R10, desc[UR6][R10.64] ;  /* 0x000000060a0a7981 */ /* 0x000ee2000c1e1900 */
[----:B------:R-:W-:-:S03]  /*07a0*/  IMAD.WIDE R6, R15, 0x4, R4 ;  /* 0x000000040f067825 */ /* 0x000fc600078e0204 */
[----:B------:R-:W3:Y:S04]  /*07b0*/  LDG.E R19, desc[UR6][R2.64+0x4] ;  /* 0x0000040602137981 */ /* 0x000ee8000c1e1900 */
[----:B------:R-:W4:Y:S04]  /*07c0*/  LDG.E R16, desc[UR6][R4.64] ;  /* 0x0000000604107981 */ /* 0x000f28000c1e1900 */
[----:B------:R-:W4:Y:S04]  /*07d0*/  LDG.E R21, desc[UR6][R2.64+0x8] ;  /* 0x0000080602157981 */ /* 0x000f28000c1e1900 */
[----:B------:R-:W5:Y:S04]  /*07e0*/  LDG.E R23, desc[UR6][R2.64+0xc] ;  /* 0x00000c0602177981 */ /* 0x000f68000c1e1900 */
[----:B------:R-:W5:Y:S01]  /*07f0*/  LDG.E R6, desc[UR6][R6.64] ;  /* 0x0000000606067981 */ /* 0x000f62000c1e1900 */
[----:B------:R-:W-:Y:S01]  /*0800*/  IADD3 R17, PT, PT, R17, 0x4, RZ ;  /* 0x0000000411117810 */ /* 0x000fe20007ffe0ff */
[----:B--2---:R-:W-:-:S04]  /*0810*/  IMAD R12, R12, R8, R25 ;  /* 0x000000080c0c7224 */ /* 0x004fc800078e0219 */
[----:B---3--:R-:W-:-:S04]  /*0820*/  IMAD R12, R19, R10, R12 ;  /* 0x0000000a130c7224 */ /* 0x008fc800078e020c */
[----:B----4-:R-:W-:-:S04]  /*0830*/  IMAD R12, R21, R16, R12 ;  /* 0x00000010150c7224 */ /* 0x010fc800078e020c */
[----:B-----5:R-:W-:-:S07]  /*0840*/  IMAD R25, R23, R6, R12 ;  /* 0x0000000617197224 */ /* 0x020fce00078e020c */
.L_x_3:
[----:B------:R-:W-:Y:S05]  /*0850*/  @!P1 BRA `(.L_x_0) ;  /* 0x0000000000689947 */ /* 0x000fea0003800000 */
[----:B------:R-:W0:Y:S01]  /*0860*/  LDC.64 R8, c[0x0][0x388] ;  /* 0x0000e200ff087b82 */ /* 0x000e220000000a00 */
[----:B------:R-:W-:Y:S02]  /*0870*/  ISETP.NE.AND P0, PT, R13, 0x1, PT ;  /* 0x000000010d00780c */ /* 0x000fe40003f05270 */
[----:B------:R-:W-:-:S04]  /*0880*/  LOP3.LUT R14, R14, 0x1, RZ, 0xc0, !PT ;  /* 0x000000010e0e7812 */ /* 0x000fc800078ec0ff */
[----:B------:R-:W-:Y:S01]  /*0890*/  ISETP.NE.U32.AND P1, PT, R14, 0x1, PT ;  /* 0x000000010e00780c */ /* 0x000fe20003f25070 */
[----:B------:R-:W1:Y:S06]  /*08a0*/  LDC.64 R6, c[0x0][0x380] ;  /* 0x0000e000ff067b82 */ /* 0x000e6c0000000a00 */
[C---:B------:R-:W-:Y:S01]  /*08b0*/  @P0 IMAD R13, R17.reuse, R15, R18 ;  /* 0x0000000f110d0224 */ /* 0x040fe200078e0212 */
[----:B------:R-:W-:Y:S01]  /*08c0*/  @P0 IADD3 R11, PT, PT, R20, R17, RZ ;  /* 0x00000011140b0210 */ /* 0x000fe20007ffe0ff */
[----:B------:R-:W2:Y:S01]  /*08d0*/  LDC.64 R4, c[0x0][0x380] ;  /* 0x0000e000ff047b82 */ /* 0x000ea20000000a00 */
[----:B------:R-:W-:-:S07]  /*08e0*/  @P0 IADD3 R17, PT, PT, R17, 0x2, RZ ;  /* 0x0000000211110810 */ /* 0x000fce0007ffe0ff */
[----:B------:R-:W3:Y:S01]  /*08f0*/  LDC.64 R2, c[0x0][0x388] ;  /* 0x0000e200ff027b82 */ /* 0x000ee20000000a00 */
[----:B0-----:R-:W-:Y:S01]  /*0900*/  @P0 IMAD.WIDE R8, R13, 0x4, R8 ;  /* 0x000000040d080825 */ /* 0x001fe200078e0208 */
[----:B------:R-:W-:-:S03]  /*0910*/  @!P1 IADD3 R13, PT, PT, R20, R17, RZ ;  /* 0x00000011140d9210 */ /* 0x000fc60007ffe0ff */
[----:B------:R-:W-:Y:S01]  /*0920*/  @!P1 IMAD R17, R17, R15, R18 ;  /* 0x0000000f11119224 */ /* 0x000fe200078e0212 */
[----:B------:R-:W4:Y:S01]  /*0930*/  @P0 LDG.E R14, desc[UR6][R8.64] ;  /* 0x00000006080e0981 */ /* 0x000f22000c1e1900 */
[----:B-1----:R-:W-:-:S04]  /*0940*/  @P0 IMAD.WIDE R6, R11, 0x4, R6 ;  /* 0x000000040b060825 */ /* 0x002fc800078e0206 */
[----:B------:R-:W-:Y:S01]  /*0950*/  @P0 IMAD.WIDE R10, R15, 0x4, R8 ;  /* 0x000000040f0a0825 */ /* 0x000fe200078e0208 */
[----:B------:R-:W4:Y:S03]  /*0960*/  @P0 LDG.E R12, desc[UR6][R6.64] ;  /* 0x00000006060c0981 */ /* 0x000f26000c1e1900 */
[----:B--2---:R-:W-:Y:S01]  /*0970*/  @!P1 IMAD.WIDE R4, R13, 0x4, R4 ;  /* 0x000000040d049825 */ /* 0x004fe200078e0204 */
[----:B------:R-:W2:Y:S04]  /*0980*/  @P0 LDG.E R15, desc[UR6][R6.64+0x4] ;  /* 0x00000406060f0981 */ /* 0x000ea8000c1e1900 */
[----:B------:R-:W2:Y:S01]  /*0990*/  @P0 LDG.E R10, desc[UR6][R10.64] ;  /* 0x000000060a0a0981 */ /* 0x000ea2000c1e1900 */
[----:B---3--:R-:W-:-:S03]  /*09a0*/  @!P1 IMAD.WIDE R2, R17, 0x4, R2 ;  /* 0x0000000411029825 */ /* 0x008fc600078e0202 */
[----:B------:R-:W3:Y:S04]  /*09b0*/  @!P1 LDG.E R4, desc[UR6][R4.64] ;  /* 0x0000000604049981 */ /* 0x000ee8000c1e1900 */
[----:B------:R-:W3:Y:S01]  /*09c0*/  @!P1 LDG.E R2, desc[UR6][R2.64] ;  /* 0x0000000602029981 */ /* 0x000ee2000c1e1900 */
[----:B----4-:R-:W-:-:S04]  /*09d0*/  @P0 IMAD R12, R12, R14, R25 ;  /* 0x0000000e0c0c0224 */ /* 0x010fc800078e0219 */
[----:B--2---:R-:W-:-:S04]  /*09e0*/  @P0 IMAD R25, R15, R10, R12 ;  /* 0x0000000a0f190224 */ /* 0x004fc800078e020c */
[----:B---3--:R-:W-:-:S07]  /*09f0*/  @!P1 IMAD R25, R4, R2, R25 ;  /* 0x0000000204199224 */ /* 0x008fce00078e0219 */
.L_x_0:
[----:B------:R-:W0:Y:S02]  /*0a00*/  LDC.64 R2, c[0x0][0x390] ;  /* 0x0000e400ff027b82 */ /* 0x000e240000000a00 */
[----:B0-----:R-:W-:-:S05]  /*0a10*/  IMAD.WIDE R2, R0, 0x4, R2 ;  /* 0x0000000400027825 */ /* 0x001fca00078e0202 */
[----:B------:R-:W-:Y:S01]  /*0a20*/  STG.E desc[UR6][R2.64], R25 ;  /* 0x0000001902007986 */ /* 0x000fe2000c101906 */
[----:B------:R-:W-:Y:S05]  /*0a30*/  EXIT ;  /* 0x000000000000794d */ /* 0x000fea0003800000 */
.L_x_4:
[----:B------:R-:W-:-:S00]  /*0a40*/  BRA `(.L_x_4) ;  /* 0xfffffffc00fc7947 */ /* 0x000fc0000383ffff */
[----:B------:R-:W-:-:S00]  /*0a50*/  NOP ;  /* 0x0000000000007918 */ /* 0x000fc00000000000 */
        /* <DEDUP_REMOVED lines=10> */
.L_x_5:


//--------------------- .nv.shared.reserved.0     --------------------------
	.section	.nv.shared.reserved.0,"aw",@nobits
	.weak		__nv_reservedSMEM_offset_0_alias
	.size		__nv_reservedSMEM_offset_0_alias, 0, 64
	.other		__nv_reservedSMEM_offset_0_alias,@"STO_CUDA_RESERVED_SHARED STV_DEFAULT"
__nv_reservedSMEM_offset_0_alias:
	.zero		0
	.zero		64


//--------------------- .nv.constant0._Z14multiplicationPiS_S_iiii --------------------------
	.section	.nv.constant0._Z14multiplicationPiS_S_iiii,"a",@progbits
	.sectionflags	@""
	.align	4
.nv.constant0._Z14multiplicationPiS_S_iiii:
	.zero		936


//--------------------- SYMBOLS --------------------------

	.type		.nv.reservedSmem.offset0,@object
	.size		.nv.reservedSmem.offset0,0x4
